//
// Generated by NVIDIA NVVM Compiler
//
// Compiler Build ID: CL-36424714
// Cuda compilation tools, release 13.0, V13.0.88
// Based on NVVM 20.0.0
//

.version 9.0
.target sm_100
.address_size 64

	// .globl	_Z8TryHelloPf
.extern .func  (.param .b32 func_retval0) vprintf
(
	.param .b64 vprintf_param_0,
	.param .b64 vprintf_param_1
)
;
.global .align 8 .u64 hello;
.global .align 1 .b8 $str[32] = {72, 101, 108, 108, 111, 32, 102, 114, 111, 109, 32, 98, 108, 111, 99, 107, 32, 37, 100, 44, 32, 116, 104, 114, 101, 97, 100, 32, 37, 100, 10};
.global .align 1 .b8 $str$1[23] = {72, 101, 108, 108, 111, 32, 116, 104, 114, 101, 97, 100, 32, 37, 100, 44, 32, 102, 61, 37, 102, 10};

.visible .entry _Z8TryHelloPf(
	.param .u64 .ptr .align 1 _Z8TryHelloPf_param_0
)
{
	.local .align 8 .b8 	__local_depot0[8];
	.reg .b64 	%SP;
	.reg .b64 	%SPL;
	.reg .b32 	%r<5>;
	.reg .b64 	%rd<5>;

	mov.u64 	%SPL, __local_depot0;
	cvta.local.u64 	%SP, %SPL;
	add.u64 	%rd1, %SP, 0;
	add.u64 	%rd2, %SPL, 0;
	mov.u32 	%r1, %ctaid.x;
	mov.u32 	%r2, %tid.x;
	st.local.v2.u32 	[%rd2], {%r1, %r2};
	mov.u64 	%rd3, $str;
	cvta.global.u64 	%rd4, %rd3;
	{ // callseq 0, 0
	.param .b64 param0;
	st.param.b64 	[param0], %rd4;
	.param .b64 param1;
	st.param.b64 	[param1], %rd1;
	.param .b32 retval0;
	call.uni (retval0), 
	vprintf, 
	(
	param0, 
	param1
	);
	ld.param.b32 	%r3, [retval0];
	} // callseq 0
	ret;

}
	// .globl	_Z8setHelloPff
.visible .entry _Z8setHelloPff(
	.param .u64 .ptr .align 1 _Z8setHelloPff_param_0,
	.param .f32 _Z8setHelloPff_param_1
)
{
	.reg .b32 	%f<2>;
	.reg .b64 	%rd<3>;

	ld.param.u64 	%rd1, [_Z8setHelloPff_param_0];
	ld.param.f32 	%f1, [_Z8setHelloPff_param_1];
	cvta.to.global.u64 	%rd2, %rd1;
	st.global.f32 	[%rd2], %f1;
	ret;

}
	// .globl	_Z9helloCUDAf
.visible .entry _Z9helloCUDAf(
	.param .f32 _Z9helloCUDAf_param_0
)
{
	.local .align 16 .b8 	__local_depot2[16];
	.reg .b64 	%SP;
	.reg .b64 	%SPL;
	.reg .b32 	%r<4>;
	.reg .b32 	%f<2>;
	.reg .b64 	%rd<5>;
	.reg .b64 	%fd<2>;

	mov.u64 	%SPL, __local_depot2;
	cvta.local.u64 	%SP, %SPL;
	ld.param.f32 	%f1, [_Z9helloCUDAf_param_0];
	add.u64 	%rd1, %SP, 0;
	add.u64 	%rd2, %SPL, 0;
	mov.u32 	%r1, %tid.x;
	cvt.f64.f32 	%fd1, %f1;
	st.local.u32 	[%rd2], %r1;
	st.local.f64 	[%rd2+8], %fd1;
	mov.u64 	%rd3, $str$1;
	cvta.global.u64 	%rd4, %rd3;
	{ // callseq 1, 0
	.param .b64 param0;
	st.param.b64 	[param0], %rd4;
	.param .b64 param1;
	st.param.b64 	[param1], %rd1;
	.param .b32 retval0;
	call.uni (retval0), 
	vprintf, 
	(
	param0, 
	param1
	);
	ld.param.b32 	%r2, [retval0];
	} // callseq 1
	ret;

}


// ===== COMPILED SASS (sm_100) =====

	.target	sm_100

	.elftype	@"ET_EXEC"


//--------------------- .note.nv.tkinfo           --------------------------
	.section	.note.nv.tkinfo,"",@"SHT_NOTE"
	.sectionflags	@"SHF_NOTE_NV_TKINFO"
	.tkinfo
        /*0018*/ 	.word	0x00000002
        /*0030*/ 	.string	""
        /*0030*/ 	.string	"ptxas"
        /*0030*/ 	.string	"Cuda compilation tools, release 13.0, V13.0.88"
        /*0030*/ 	.string	"Build cuda_13.0.r13.0/compiler.36424714_0"
        /*0030*/ 	.string	"-arch sm_100 -m 64 "



//--------------------- .note.nv.cuinfo           --------------------------
	.section	.note.nv.cuinfo,"",@"SHT_NOTE"
	.sectionflags	@"SHF_NOTE_NV_CUINFO"
        /*0018*/ 	.short	0x0002
        /*001a*/ 	.short	0x0064
        /*001c*/ 	.short	0x0082
	.zero		2


//--------------------- .nv.info                  --------------------------
	.section	.nv.info,"",@"SHT_CUDA_INFO"
	.align	4


	//----- nvinfo : EIATTR_REGCOUNT
	.align		4
        /*0000*/ 	.byte	0x04, 0x2f
        /*0002*/ 	.short	(.L_4 - .L_3)
	.align		4
.L_3:
        /*0004*/ 	.word	index@(_Z8TryHelloPf)
        /*0008*/ 	.word	0x00000018


	//----- nvinfo : EIATTR_FRAME_SIZE
	.align		4
.L_4:
        /*000c*/ 	.byte	0x04, 0x11
        /*000e*/ 	.short	(.L_6 - .L_5)
	.align		4
.L_5:
        /*0010*/ 	.word	index@(_Z8TryHelloPf)
        /*0014*/ 	.word	0x00000008


	//----- nvinfo : EIATTR_REGCOUNT
	.align		4
.L_6:
        /*0018*/ 	.byte	0x04, 0x2f
        /*001a*/ 	.short	(.L_8 - .L_7)
	.align		4
.L_7:
        /*001c*/ 	.word	index@(_Z8setHelloPff)
        /*0020*/ 	.word	0x00000008


	//----- nvinfo : EIATTR_FRAME_SIZE
	.align		4
.L_8:
        /*0024*/ 	.byte	0x04, 0x11
        /*0026*/ 	.short	(.L_10 - .L_9)
	.align		4
.L_9:
        /*0028*/ 	.word	index@(_Z8setHelloPff)
        /*002c*/ 	.word	0x00000000


	//----- nvinfo : EIATTR_REGCOUNT
	.align		4
.L_10:
        /*0030*/ 	.byte	0x04, 0x2f
        /*0032*/ 	.short	(.L_12 - .L_11)
	.align		4
.L_11:
        /*0034*/ 	.word	index@(_Z9helloCUDAf)
        /*0038*/ 	.word	0x00000018


	//----- nvinfo : EIATTR_FRAME_SIZE
	.align		4
.L_12:
        /*003c*/ 	.byte	0x04, 0x11
        /*003e*/ 	.short	(.L_14 - .L_13)
	.align		4
.L_13:
        /*0040*/ 	.word	index@(_Z9helloCUDAf)
        /*0044*/ 	.word	0x00000010


	//----- nvinfo : EIATTR_MIN_STACK_SIZE
	.align		4
.L_14:
        /*0048*/ 	.byte	0x04, 0x12
        /*004a*/ 	.short	(.L_16 - .L_15)
	.align		4
.L_15:
        /*004c*/ 	.word	index@(_Z9helloCUDAf)
        /*0050*/ 	.word	0x00000010


	//----- nvinfo : EIATTR_MIN_STACK_SIZE
	.align		4
.L_16:
        /*0054*/ 	.byte	0x04, 0x12
        /*0056*/ 	.short	(.L_18 - .L_17)
	.align		4
.L_17:
        /*0058*/ 	.word	index@(_Z8setHelloPff)
        /*005c*/ 	.word	0x00000000


	//----- nvinfo : EIATTR_MIN_STACK_SIZE
	.align		4
.L_18:
        /*0060*/ 	.byte	0x04, 0x12
        /*0062*/ 	.short	(.L_20 - .L_19)
	.align		4
.L_19:
        /*0064*/ 	.word	index@(_Z8TryHelloPf)
        /*0068*/ 	.word	0x00000008
.L_20:


//--------------------- .nv.compat                --------------------------
	.section	.nv.compat,"",@"SHT_CUDA_COMPAT_INFO"
	.align	4
        /*0000*/ 	.byte	0x02, 0x09, 0x00, 0x00, 0x02, 0x02, 0x01, 0x00, 0x02, 0x05, 0x05, 0x00, 0x03, 0x07, 0x01, 0x01
        /*0010*/ 	.byte	0x02, 0x03, 0x00, 0x00, 0x02, 0x06, 0x01, 0x00, 0x04, 0x0b, 0x08, 0x00, 0x09, 0x00, 0x00, 0x00
        /*0020*/ 	.byte	0x00, 0x00, 0x00, 0x00


//--------------------- .nv.info._Z9helloCUDAf    --------------------------
	.section	.nv.info._Z9helloCUDAf,"",@"SHT_CUDA_INFO"
	.sectionflags	@""
	.align	4


	//----- nvinfo : EIATTR_CUDA_API_VERSION
	.align		4
        /*0000*/ 	.byte	0x04, 0x37
        /*0002*/ 	.short	(.L_22 - .L_21)
.L_21:
        /*0004*/ 	.word	0x00000082


	//----- nvinfo : EIATTR_KPARAM_INFO
	.align		4
.L_22:
        /*0008*/ 	.byte	0x04, 0x17
        /*000a*/ 	.short	(.L_24 - .L_23)
.L_23:
        /*000c*/ 	.word	0x00000000
        /*0010*/ 	.short	0x0000
        /*0012*/ 	.short	0x0000
        /*0014*/ 	.byte	0x00, 0xf0, 0x11, 0x00


	//----- nvinfo : EIATTR_SPARSE_MMA_MASK
	.align		4
.L_24:
        /*0018*/ 	.byte	0x03, 0x50
        /*001a*/ 	.short	0x0000


	//----- nvinfo : EIATTR_MAXREG_COUNT
	.align		4
        /*001c*/ 	.byte	0x03, 0x1b
        /*001e*/ 	.short	0x00ff


	//----- nvinfo : EIATTR_EXTERNS
	.align		4
        /*0020*/ 	.byte	0x04, 0x0f
        /*0022*/ 	.short	(.L_26 - .L_25)


	//   ....[0]....
	.align		4
.L_25:
        /*0024*/ 	.word	index@(vprintf)


	//----- nvinfo : EIATTR_MERCURY_ISA_VERSION
	.align		4
.L_26:
        /*0028*/ 	.byte	0x03, 0x5f
        /*002a*/ 	.short	0x0101


	//----- nvinfo : EIATTR_VRC_CTA_INIT_COUNT
	.align		4
        /*002c*/ 	.byte	0x02, 0x4a
	.zero		1
	.zero		1


	//----- nvinfo : EIATTR_SYSCALL_OFFSETS
	.align		4
        /*0030*/ 	.byte	0x04, 0x46
        /*0032*/ 	.short	(.L_28 - .L_27)


	//   ....[0]....
.L_27:
        /*0034*/ 	.word	0x00000110


	//----- nvinfo : EIATTR_EXIT_INSTR_OFFSETS
	.align		4
.L_28:
        /*0038*/ 	.byte	0x04, 0x1c
        /*003a*/ 	.short	(.L_30 - .L_29)


	//   ....[0]....
.L_29:
        /*003c*/ 	.word	0x00000120


	//----- nvinfo : EIATTR_CBANK_PARAM_SIZE
	.align		4
.L_30:
        /*0040*/ 	.byte	0x03, 0x19
        /*0042*/ 	.short	0x0004


	//----- nvinfo : EIATTR_PARAM_CBANK
	.align		4
        /*0044*/ 	.byte	0x04, 0x0a
        /*0046*/ 	.short	(.L_32 - .L_31)
	.align		4
.L_31:
        /*0048*/ 	.word	index@(.nv.constant0._Z9helloCUDAf)
        /*004c*/ 	.short	0x0380
        /*004e*/ 	.short	0x0004


	//----- nvinfo : EIATTR_SW_WAR
	.align		4
.L_32:
        /*0050*/ 	.byte	0x04, 0x36
        /*0052*/ 	.short	(.L_34 - .L_33)
.L_33:
        /*0054*/ 	.word	0x00000008
.L_34:


//--------------------- .nv.info._Z8setHelloPff   --------------------------
	.section	.nv.info._Z8setHelloPff,"",@"SHT_CUDA_INFO"
	.sectionflags	@""
	.align	4


	//----- nvinfo : EIATTR_CUDA_API_VERSION
	.align		4
        /*0000*/ 	.byte	0x04, 0x37
        /*0002*/ 	.short	(.L_36 - .L_35)
.L_35:
        /*0004*/ 	.word	0x00000082


	//----- nvinfo : EIATTR_KPARAM_INFO
	.align		4
.L_36:
        /*0008*/ 	.byte	0x04, 0x17
        /*000a*/ 	.short	(.L_38 - .L_37)
.L_37:
        /*000c*/ 	.word	0x00000000
        /*0010*/ 	.short	0x0001
        /*0012*/ 	.short	0x0008
        /*0014*/ 	.byte	0x00, 0xf0, 0x11, 0x00


	//----- nvinfo : EIATTR_KPARAM_INFO
	.align		4
.L_38:
        /*0018*/ 	.byte	0x04, 0x17
        /*001a*/ 	.short	(.L_40 - .L_39)
.L_39:
        /*001c*/ 	.word	0x00000000
        /*0020*/ 	.short	0x0000
        /*0022*/ 	.short	0x0000
        /*0024*/ 	.byte	0x00, 0xf5, 0x21, 0x00


	//----- nvinfo : EIATTR_SPARSE_MMA_MASK
	.align		4
.L_40:
        /*0028*/ 	.byte	0x03, 0x50
        /*002a*/ 	.short	0x0000


	//----- nvinfo : EIATTR_MAXREG_COUNT
	.align		4
        /*002c*/ 	.byte	0x03, 0x1b
        /*002e*/ 	.short	0x00ff


	//----- nvinfo : EIATTR_MERCURY_ISA_VERSION
	.align		4
        /*0030*/ 	.byte	0x03, 0x5f
        /*0032*/ 	.short	0x0101


	//----- nvinfo : EIATTR_VRC_CTA_INIT_COUNT
	.align		4
        /*0034*/ 	.byte	0x02, 0x4a
	.zero		1
	.zero		1


	//----- nvinfo : EIATTR_EXIT_INSTR_OFFSETS
	.align		4
        /*0038*/ 	.byte	0x04, 0x1c
        /*003a*/ 	.short	(.L_42 - .L_41)


	//   ....[0]....
.L_41:
        /*003c*/ 	.word	0x00000050


	//----- nvinfo : EIATTR_CBANK_PARAM_SIZE
	.align		4
.L_42:
        /*0040*/ 	.byte	0x03, 0x19
        /*0042*/ 	.short	0x000c


	//----- nvinfo : EIATTR_PARAM_CBANK
	.align		4
        /*0044*/ 	.byte	0x04, 0x0a
        /*0046*/ 	.short	(.L_44 - .L_43)
	.align		4
.L_43:
        /*0048*/ 	.word	index@(.nv.constant0._Z8setHelloPff)
        /*004c*/ 	.short	0x0380
        /*004e*/ 	.short	0x000c


	//----- nvinfo : EIATTR_SW_WAR
	.align		4
.L_44:
        /*0050*/ 	.byte	0x04, 0x36
        /*0052*/ 	.short	(.L_46 - .L_45)
.L_45:
        /*0054*/ 	.word	0x00000008
.L_46:


//--------------------- .nv.info._Z8TryHelloPf    --------------------------
	.section	.nv.info._Z8TryHelloPf,"",@"SHT_CUDA_INFO"
	.sectionflags	@""
	.align	4


	//----- nvinfo : EIATTR_CUDA_API_VERSION
	.align		4
        /*0000*/ 	.byte	0x04, 0x37
        /*0002*/ 	.short	(.L_48 - .L_47)
.L_47:
        /*0004*/ 	.word	0x00000082


	//----- nvinfo : EIATTR_KPARAM_INFO
	.align		4
.L_48:
        /*0008*/ 	.byte	0x04, 0x17
        /*000a*/ 	.short	(.L_50 - .L_49)
.L_49:
        /*000c*/ 	.word	0x00000000
        /*0010*/ 	.short	0x0000
        /*0012*/ 	.short	0x0000
        /*0014*/ 	.byte	0x00, 0xf5, 0x21, 0x00


	//----- nvinfo : EIATTR_SPARSE_MMA_MASK
	.align		4
.L_50:
        /*0018*/ 	.byte	0x03, 0x50
        /*001a*/ 	.short	0x0000


	//----- nvinfo : EIATTR_MAXREG_COUNT
	.align		4
        /*001c*/ 	.byte	0x03, 0x1b
        /*001e*/ 	.short	0x00ff


	//----- nvinfo : EIATTR_EXTERNS
	.align		4
        /*0020*/ 	.byte	0x04, 0x0f
        /*0022*/ 	.short	(.L_52 - .L_51)


	//   ....[0]....
	.align		4
.L_51:
        /*0024*/ 	.word	index@(vprintf)


	//----- nvinfo : EIATTR_MERCURY_ISA_VERSION
	.align		4
.L_52:
        /*0028*/ 	.byte	0x03, 0x5f
        /*002a*/ 	.short	0x0101


	//----- nvinfo : EIATTR_VRC_CTA_INIT_COUNT
	.align		4
        /*002c*/ 	.byte	0x02, 0x4a
	.zero		1
	.zero		1


	//----- nvinfo : EIATTR_SYSCALL_OFFSETS
	.align		4
        /*0030*/ 	.byte	0x04, 0x46
        /*0032*/ 	.short	(.L_54 - .L_53)


	//   ....[0]....
.L_53:
        /*0034*/ 	.word	0x000000f0


	//----- nvinfo : EIATTR_EXIT_INSTR_OFFSETS
	.align		4
.L_54:
        /*0038*/ 	.byte	0x04, 0x1c
        /*003a*/ 	.short	(.L_56 - .L_55)


	//   ....[0]....
.L_55:
        /*003c*/ 	.word	0x00000100


	//----- nvinfo : EIATTR_CBANK_PARAM_SIZE
	.align		4
.L_56:
        /*0040*/ 	.byte	0x03, 0x19
        /*0042*/ 	.short	0x0008


	//----- nvinfo : EIATTR_PARAM_CBANK
	.align		4
        /*0044*/ 	.byte	0x04, 0x0a
        /*0046*/ 	.short	(.L_58 - .L_57)
	.align		4
.L_57:
        /*0048*/ 	.word	index@(.nv.constant0._Z8TryHelloPf)
        /*004c*/ 	.short	0x0380
        /*004e*/ 	.short	0x0008


	//----- nvinfo : EIATTR_SW_WAR
	.align		4
.L_58:
        /*0050*/ 	.byte	0x04, 0x36
        /*0052*/ 	.short	(.L_60 - .L_59)
.L_59:
        /*0054*/ 	.word	0x00000008
.L_60:


//--------------------- .nv.callgraph             --------------------------
	.section	.nv.callgraph,"",@"SHT_CUDA_CALLGRAPH"
	.align	4
	.sectionentsize	8
	.align		4
        /*0000*/ 	.word	0x00000000
	.align		4
        /*0004*/ 	.word	0xffffffff
	.align		4
        /*0008*/ 	.word	index@(_Z9helloCUDAf)
	.align		4
        /*000c*/ 	.word	index@(vprintf)
	.align		4
        /*0010*/ 	.word	index@(_Z8TryHelloPf)
	.align		4
        /*0014*/ 	.word	index@(vprintf)
	.align		4
        /*0018*/ 	.word	0x00000000
	.align		4
        /*001c*/ 	.word	0xfffffffe
	.align		4
        /*0020*/ 	.word	0x00000000
	.align		4
        /*0024*/ 	.word	0xfffffffd
	.align		4
        /*0028*/ 	.word	0x00000000
	.align		4
        /*002c*/ 	.word	0xfffffffc


//--------------------- .nv.constant4             --------------------------
	.section	.nv.constant4,"a",@progbits
	.align	8
	.align		8
.nv.constant4:
        /*0000*/ 	.dword	vprintf
	.align		8
        /*0008*/ 	.dword	hello
	.align		8
        /*0010*/ 	.dword	$str
	.align		8
        /*0018*/ 	.dword	$str$1


//--------------------- .text._Z9helloCUDAf       --------------------------
	.section	.text._Z9helloCUDAf,"ax",@progbits
	.align	128
        .global         _Z9helloCUDAf
        .type           _Z9helloCUDAf,@function
        .size           _Z9helloCUDAf,(.L_x_5 - _Z9helloCUDAf)
        .other          _Z9helloCUDAf,@"STO_CUDA_ENTRY STV_DEFAULT"
_Z9helloCUDAf:
.text._Z9helloCUDAf:
[----:B------:R-:W0:Y:S01]  /*0000*/  LDC R1, c[0x0][0x37c] ;  /* 0x0000df00ff017b82 */ /* 0x000e220000000800 */
[----:B------:R-:W1:Y:S01]  /*0010*/  LDCU UR4, c[0x0][0x380] ;  /* 0x00007000ff0477ac */ /* 0x000e620008000800 */
[----:B------:R-:W2:Y:S01]  /*0020*/  S2R R10, SR_TID.X ;  /* 0x00000000000a7919 */ /* 0x000ea20000002100 */
[----:B0-----:R-:W-:Y:S01]  /*0030*/  VIADD R1, R1, 0xfffffff0 ;  /* 0xfffffff001017836 */ /* 0x001fe20000000000 */
[----:B------:R-:W-:Y:S01]  /*0040*/  MOV R0, 0x0 ;  /* 0x0000000000007802 */ /* 0x000fe20000000f00 */
[----:B------:R-:W0:Y:S03]  /*0050*/  LDCU.64 UR6, c[0x4][0x18] ;  /* 0x01000300ff0677ac */ /* 0x000e260008000a00 */
[----:B------:R3:W4:Y:S01]  /*0060*/  LDC.64 R8, c[0x4][R0] ;  /* 0x0100000000087b82 */ /* 0x0007220000000a00 */
[----:B------:R-:W5:Y:S01]  /*0070*/  LDCU UR5, c[0x0][0x2fc] ;  /* 0x00005f80ff0577ac */ /* 0x000f620008000800 */
[----:B-1----:R-:W1:Y:S01]  /*0080*/  F2F.F64.F32 R2, UR4 ;  /* 0x0000000400027d10 */ /* 0x002e620008201800 */
[----:B------:R-:W3:Y:S01]  /*0090*/  LDCU UR4, c[0x0][0x2f8] ;  /* 0x00005f00ff0477ac */ /* 0x000ee20008000800 */
[----:B0-----:R-:W-:Y:S01]  /*00a0*/  IMAD.U32 R4, RZ, RZ, UR6 ;  /* 0x00000006ff047e24 */ /* 0x001fe2000f8e00ff */
[----:B------:R-:W-:Y:S01]  /*00b0*/  MOV R5, UR7 ;  /* 0x0000000700057c02 */ /* 0x000fe20008000f00 */
[----:B--2---:R0:W-:Y:S04]  /*00c0*/  STL [R1], R10 ;  /* 0x0000000a01007387 */ /* 0x0041e80000100800 */
[----:B-1----:R0:W-:Y:S01]  /*00d0*/  STL.64 [R1+0x8], R2 ;  /* 0x0000080201007387 */ /* 0x0021e20000100a00 */
[----:B---3--:R-:W-:-:S05]  /*00e0*/  IADD3 R6, P0, PT, R1, UR4, RZ ;  /* 0x0000000401067c10 */ /* 0x008fca000ff1e0ff */
[----:B-----5:R-:W-:-:S08]  /*00f0*/  IMAD.X R7, RZ, RZ, UR5, P0 ;  /* 0x00000005ff077e24 */ /* 0x020fd000080e06ff */
[----:B------:R-:W-:-:S07]  /*0100*/  LEPC R20, `(.L_x_0) ;  /* 0x000000001014794e */ /* 0x000fce0000000000 */
[----:B0---4-:R-:W-:Y:S05]  /*0110*/  CALL.ABS.NOINC R8 ;  /* 0x0000000008007343 */ /* 0x011fea0003c00000 */
.L_x_0:
[----:B------:R-:W-:Y:S05]  /*0120*/  EXIT ;  /* 0x000000000000794d */ /* 0x000fea0003800000 */
.L_x_1:
[----:B------:R-:W-:-:S00]  /*0130*/  BRA `(.L_x_1) ;  /* 0xfffffffc00fc7947 */ /* 0x000fc0000383ffff */
[----:B------:R-:W-:-:S00]  /*0140*/  NOP ;  /* 0x0000000000007918 */ /* 0x000fc00000000000 */
        /* <DEDUP_REMOVED lines=11> */
.L_x_5:


//--------------------- .text._Z8setHelloPff      --------------------------
	.section	.text._Z8setHelloPff,"ax",@progbits
	.align	128
        .global         _Z8setHelloPff
        .type           _Z8setHelloPff,@function
        .size           _Z8setHelloPff,(.L_x_6 - _Z8setHelloPff)
        .other          _Z8setHelloPff,@"STO_CUDA_ENTRY STV_DEFAULT"
_Z8setHelloPff:
.text._Z8setHelloPff:
[----:B------:R-:W-:Y:S08]  /*0000*/  LDC R1, c[0x0][0x37c] ;  /* 0x0000df00ff017b82 */ /* 0x000ff00000000800 */
[----:B------:R-:W0:Y:S01]  /*0010*/  LDC R5, c[0x0][0x388] ;  /* 0x0000e200ff057b82 */ /* 0x000e220000000800 */
[----:B------:R-:W0:Y:S07]  /*0020*/  LDCU.64 UR4, c[0x0][0x358] ;  /* 0x00006b00ff0477ac */ /* 0x000e2e0008000a00 */
[----:B------:R-:W0:Y:S02]  /*0030*/  LDC.64 R2, c[0x0][0x380] ;  /* 0x0000e000ff027b82 */ /* 0x000e240000000a00 */
[----:B0-----:R-:W-:Y:S01]  /*0040*/  STG.E desc[UR4][R2.64], R5 ;  /* 0x0000000502007986 */ /* 0x001fe2000c101904 */
[----:B------:R-:W-:Y:S05]  /*0050*/  EXIT ;  /* 0x000000000000794d */ /* 0x000fea0003800000 */
.L_x_2:
        /* <DEDUP_REMOVED lines=10> */
.L_x_6:


//--------------------- .text._Z8TryHelloPf       --------------------------
	.section	.text._Z8TryHelloPf,"ax",@progbits
	.align	128
        .global         _Z8TryHelloPf
        .type           _Z8TryHelloPf,@function
        .size           _Z8TryHelloPf,(.L_x_7 - _Z8TryHelloPf)
        .other          _Z8TryHelloPf,@"STO_CUDA_ENTRY STV_DEFAULT"
_Z8TryHelloPf:
.text._Z8TryHelloPf:
[----:B------:R-:W0:Y:S01]  /*0000*/  LDC R1, c[0x0][0x37c] ;  /* 0x0000df00ff017b82 */ /* 0x000e220000000800 */
[----:B------:R-:W1:Y:S01]  /*0010*/  S2R R8, SR_CTAID.X ;  /* 0x0000000000087919 */ /* 0x000e620000002500 */
[----:B0-----:R-:W-:Y:S01]  /*0020*/  VIADD R1, R1, 0xfffffff8 ;  /* 0xfffffff801017836 */ /* 0x001fe20000000000 */
[----:B------:R-:W-:Y:S01]  /*0030*/  MOV R0, 0x0 ;  /* 0x0000000000007802 */ /* 0x000fe20000000f00 */
[----:B------:R-:W0:Y:S01]  /*0040*/  LDCU UR4, c[0x0][0x2f8] ;  /* 0x00005f00ff0477ac */ /* 0x000e220008000800 */
[----:B------:R-:W1:Y:S03]  /*0050*/  S2R R9, SR_TID.X ;  /* 0x0000000000097919 */ /* 0x000e660000002100 */
[----:B------:R2:W3:Y:S01]  /*0060*/  LDC.64 R2, c[0x4][R0] ;  /* 0x0100000000027b82 */ /* 0x0004e20000000a00 */
[----:B------:R-:W4:Y:S01]  /*0070*/  LDCU.64 UR6, c[0x4][0x10] ;  /* 0x01000200ff0677ac */ /* 0x000f220008000a00 */
[----:B------:R-:W5:Y:S01]  /*0080*/  LDCU UR5, c[0x0][0x2fc] ;  /* 0x00005f80ff0577ac */ /* 0x000f620008000800 */
[----:B0-----:R-:W-:Y:S01]  /*0090*/  IADD3 R6, P0, PT, R1, UR4, RZ ;  /* 0x0000000401067c10 */ /* 0x001fe2000ff1e0ff */
[----:B----4-:R-:W-:Y:S01]  /*00a0*/  IMAD.U32 R4, RZ, RZ, UR6 ;  /* 0x00000006ff047e24 */ /* 0x010fe2000f8e00ff */
[----:B------:R-:W-:-:S03]  /*00b0*/  MOV R5, UR7 ;  /* 0x0000000700057c02 */ /* 0x000fc60008000f00 */
[----:B-----5:R-:W-:Y:S01]  /*00c0*/  IMAD.X R7, RZ, RZ, UR5, P0 ;  /* 0x00000005ff077e24 */ /* 0x020fe200080e06ff */
[----:B-1----:R2:W-:Y:S07]  /*00d0*/  STL.64 [R1], R8 ;  /* 0x0000000801007387 */ /* 0x0025ee0000100a00 */
[----:B------:R-:W-:-:S07]  /*00e0*/  LEPC R20, `(.L_x_3) ;  /* 0x000000001014794e */ /* 0x000fce0000000000 */
[----:B--23--:R-:W-:Y:S05]  /*00f0*/  CALL.ABS.NOINC R2 ;  /* 0x0000000002007343 */ /* 0x00cfea0003c00000 */
.L_x_3:
[----:B------:R-:W-:Y:S05]  /*0100*/  EXIT ;  /* 0x000000000000794d */ /* 0x000fea0003800000 */
.L_x_4:
        /* <DEDUP_REMOVED lines=15> */
.L_x_7:


//--------------------- .nv.global.init           --------------------------
	.section	.nv.global.init,"aw",@progbits
.nv.global.init:
	.type		$str$1,@object
	.size		$str$1,($str - $str$1)
$str$1:
        /*0000*/ 	.byte	0x48, 0x65, 0x6c, 0x6c, 0x6f, 0x20, 0x74, 0x68, 0x72, 0x65, 0x61, 0x64, 0x20, 0x25, 0x64, 0x2c
        /*0010*/ 	.byte	0x20, 0x66, 0x3d, 0x25, 0x66, 0x0a, 0x00
	.type		$str,@object
	.size		$str,(.L_1 - $str)
$str:
        /*0017*/ 	.byte	0x48, 0x65, 0x6c, 0x6c, 0x6f, 0x20, 0x66, 0x72, 0x6f, 0x6d, 0x20, 0x62, 0x6c, 0x6f, 0x63, 0x6b
        /*0027*/ 	.byte	0x20, 0x25, 0x64, 0x2c, 0x20, 0x74, 0x68, 0x72, 0x65, 0x61, 0x64, 0x20, 0x25, 0x64, 0x0a, 0x00
.L_1:


//--------------------- .nv.shared.reserved.0     --------------------------
	.section	.nv.shared.reserved.0,"aw",@nobits
	.weak		__nv_reservedSMEM_offset_0_alias
	.size		__nv_reservedSMEM_offset_0_alias, 0, 64
	.other		__nv_reservedSMEM_offset_0_alias,@"STO_CUDA_RESERVED_SHARED STV_DEFAULT"
__nv_reservedSMEM_offset_0_alias:
	.zero		0
	.zero		64


//--------------------- .nv.global                --------------------------
	.section	.nv.global,"aw",@nobits
	.align	8
.nv.global:
	.type		hello,@object
	.size		hello,(.L_0 - hello)
hello:
	.zero		8
.L_0:


//--------------------- .nv.constant0._Z9helloCUDAf --------------------------
	.section	.nv.constant0._Z9helloCUDAf,"a",@progbits
	.sectionflags	@""
	.align	4
.nv.constant0._Z9helloCUDAf:
	.zero		900


//--------------------- .nv.constant0._Z8setHelloPff --------------------------
	.section	.nv.constant0._Z8setHelloPff,"a",@progbits
	.sectionflags	@""
	.align	4
.nv.constant0._Z8setHelloPff:
	.zero		908


//--------------------- .nv.constant0._Z8TryHelloPf --------------------------
	.section	.nv.constant0._Z8TryHelloPf,"a",@progbits
	.sectionflags	@""
	.align	4
.nv.constant0._Z8TryHelloPf:
	.zero		904


//--------------------- SYMBOLS --------------------------

	.type		.nv.reservedSmem.offset0,@object
	.size		.nv.reservedSmem.offset0,0x4
	.type		vprintf,@function
